//
// Generated by NVIDIA NVVM Compiler
//
// Compiler Build ID: CL-36424714
// Cuda compilation tools, release 13.0, V13.0.88
// Based on NVVM 20.0.0
//

.version 9.0
.target sm_100
.address_size 64

	// .globl	_Z12launch_moverP8Particleii

.visible .entry _Z12launch_moverP8Particleii(
	.param .u64 .ptr .align 1 _Z12launch_moverP8Particleii_param_0,
	.param .u32 _Z12launch_moverP8Particleii_param_1,
	.param .u32 _Z12launch_moverP8Particleii_param_2
)
{


	ret;

}


// ===== COMPILED SASS (sm_100) =====

	.target	sm_100

	.elftype	@"ET_EXEC"


//--------------------- .note.nv.tkinfo           --------------------------
	.section	.note.nv.tkinfo,"",@"SHT_NOTE"
	.sectionflags	@"SHF_NOTE_NV_TKINFO"
	.tkinfo
        /*0018*/ 	.word	0x00000002
        /*0030*/ 	.string	""
        /*0030*/ 	.string	"ptxas"
        /*0030*/ 	.string	"Cuda compilation tools, release 13.0, V13.0.88"
        /*0030*/ 	.string	"Build cuda_13.0.r13.0/compiler.36424714_0"
        /*0030*/ 	.string	"-arch sm_100 -m 64 "



//--------------------- .note.nv.cuinfo           --------------------------
	.section	.note.nv.cuinfo,"",@"SHT_NOTE"
	.sectionflags	@"SHF_NOTE_NV_CUINFO"
        /*0018*/ 	.short	0x0002
        /*001a*/ 	.short	0x0064
        /*001c*/ 	.short	0x0082
	.zero		2


//--------------------- .nv.info                  --------------------------
	.section	.nv.info,"",@"SHT_CUDA_INFO"
	.align	4


	//----- nvinfo : EIATTR_REGCOUNT
	.align		4
        /*0000*/ 	.byte	0x04, 0x2f
        /*0002*/ 	.short	(.L_1 - .L_0)
	.align		4
.L_0:
        /*0004*/ 	.word	index@(_Z12launch_moverP8Particleii)
        /*0008*/ 	.word	0x00000004


	//----- nvinfo : EIATTR_FRAME_SIZE
	.align		4
.L_1:
        /*000c*/ 	.byte	0x04, 0x11
        /*000e*/ 	.short	(.L_3 - .L_2)
	.align		4
.L_2:
        /*0010*/ 	.word	index@(_Z12launch_moverP8Particleii)
        /*0014*/ 	.word	0x00000000


	//----- nvinfo : EIATTR_MIN_STACK_SIZE
	.align		4
.L_3:
        /*0018*/ 	.byte	0x04, 0x12
        /*001a*/ 	.short	(.L_5 - .L_4)
	.align		4
.L_4:
        /*001c*/ 	.word	index@(_Z12launch_moverP8Particleii)
        /*0020*/ 	.word	0x00000000
.L_5:


//--------------------- .nv.compat                --------------------------
	.section	.nv.compat,"",@"SHT_CUDA_COMPAT_INFO"
	.align	4
        /*0000*/ 	.byte	0x02, 0x09, 0x00, 0x00, 0x02, 0x02, 0x01, 0x00, 0x02, 0x05, 0x05, 0x00, 0x03, 0x07, 0x01, 0x01
        /*0010*/ 	.byte	0x02, 0x03, 0x00, 0x00, 0x02, 0x06, 0x01, 0x00, 0x04, 0x0b, 0x08, 0x00, 0x09, 0x00, 0x00, 0x00
        /*0020*/ 	.byte	0x00, 0x00, 0x00, 0x00


//--------------------- .nv.info._Z12launch_moverP8Particleii --------------------------
	.section	.nv.info._Z12launch_moverP8Particleii,"",@"SHT_CUDA_INFO"
	.sectionflags	@""
	.align	4


	//----- nvinfo : EIATTR_CUDA_API_VERSION
	.align		4
        /*0000*/ 	.byte	0x04, 0x37
        /*0002*/ 	.short	(.L_7 - .L_6)
.L_6:
        /*0004*/ 	.word	0x00000082


	//----- nvinfo : EIATTR_KPARAM_INFO
	.align		4
.L_7:
        /*0008*/ 	.byte	0x04, 0x17
        /*000a*/ 	.short	(.L_9 - .L_8)
.L_8:
        /*000c*/ 	.word	0x00000000
        /*0010*/ 	.short	0x0002
        /*0012*/ 	.short	0x000c
        /*0014*/ 	.byte	0x00, 0xf0, 0x11, 0x00


	//----- nvinfo : EIATTR_KPARAM_INFO
	.align		4
.L_9:
        /*0018*/ 	.byte	0x04, 0x17
        /*001a*/ 	.short	(.L_11 - .L_10)
.L_10:
        /*001c*/ 	.word	0x00000000
        /*0020*/ 	.short	0x0001
        /*0022*/ 	.short	0x0008
        /*0024*/ 	.byte	0x00, 0xf0, 0x11, 0x00


	//----- nvinfo : EIATTR_KPARAM_INFO
	.align		4
.L_11:
        /*0028*/ 	.byte	0x04, 0x17
        /*002a*/ 	.short	(.L_13 - .L_12)
.L_12:
        /*002c*/ 	.word	0x00000000
        /*0030*/ 	.short	0x0000
        /*0032*/ 	.short	0x0000
        /*0034*/ 	.byte	0x00, 0xf5, 0x21, 0x00


	//----- nvinfo : EIATTR_SPARSE_MMA_MASK
	.align		4
.L_13:
        /*0038*/ 	.byte	0x03, 0x50
        /*003a*/ 	.short	0x0000


	//----- nvinfo : EIATTR_MAXREG_COUNT
	.align		4
        /*003c*/ 	.byte	0x03, 0x1b
        /*003e*/ 	.short	0x00ff


	//----- nvinfo : EIATTR_MERCURY_ISA_VERSION
	.align		4
        /*0040*/ 	.byte	0x03, 0x5f
        /*0042*/ 	.short	0x0101


	//----- nvinfo : EIATTR_VRC_CTA_INIT_COUNT
	.align		4
        /*0044*/ 	.byte	0x02, 0x4a
	.zero		1
	.zero		1


	//----- nvinfo : EIATTR_EXIT_INSTR_OFFSETS
	.align		4
        /*0048*/ 	.byte	0x04, 0x1c
        /*004a*/ 	.short	(.L_15 - .L_14)


	//   ....[0]....
.L_14:
        /*004c*/ 	.word	0x00000010


	//----- nvinfo : EIATTR_CBANK_PARAM_SIZE
	.align		4
.L_15:
        /*0050*/ 	.byte	0x03, 0x19
        /*0052*/ 	.short	0x0010


	//----- nvinfo : EIATTR_PARAM_CBANK
	.align		4
        /*0054*/ 	.byte	0x04, 0x0a
        /*0056*/ 	.short	(.L_17 - .L_16)
	.align		4
.L_16:
        /*0058*/ 	.word	index@(.nv.constant0._Z12launch_moverP8Particleii)
        /*005c*/ 	.short	0x0380
        /*005e*/ 	.short	0x0010


	//----- nvinfo : EIATTR_SW_WAR
	.align		4
.L_17:
        /*0060*/ 	.byte	0x04, 0x36
        /*0062*/ 	.short	(.L_19 - .L_18)
.L_18:
        /*0064*/ 	.word	0x00000008
.L_19:


//--------------------- .nv.callgraph             --------------------------
	.section	.nv.callgraph,"",@"SHT_CUDA_CALLGRAPH"
	.align	4
	.sectionentsize	8
	.align		4
        /*0000*/ 	.word	0x00000000
	.align		4
        /*0004*/ 	.word	0xffffffff
	.align		4
        /*0008*/ 	.word	0x00000000
	.align		4
        /*000c*/ 	.word	0xfffffffe
	.align		4
        /*0010*/ 	.word	0x00000000
	.align		4
        /*0014*/ 	.word	0xfffffffd
	.align		4
        /*0018*/ 	.word	0x00000000
	.align		4
        /*001c*/ 	.word	0xfffffffc


//--------------------- .text._Z12launch_moverP8Particleii --------------------------
	.section	.text._Z12launch_moverP8Particleii,"ax",@progbits
	.align	128
        .global         _Z12launch_moverP8Particleii
        .type           _Z12launch_moverP8Particleii,@function
        .size           _Z12launch_moverP8Particleii,(.L_x_1 - _Z12launch_moverP8Particleii)
        .other          _Z12launch_moverP8Particleii,@"STO_CUDA_ENTRY STV_DEFAULT"
_Z12launch_moverP8Particleii:
.text._Z12launch_moverP8Particleii:
[----:B------:R-:W-:Y:S01]  /*0000*/  LDC R1, c[0x0][0x37c] ;  /* 0x0000df00ff017b82 */ /* 0x000fe20000000800 */
[----:B------:R-:W-:Y:S05]  /*0010*/  EXIT ;  /* 0x000000000000794d */ /* 0x000fea0003800000 */
.L_x_0:
[----:B------:R-:W-:-:S00]  /*0020*/  BRA `(.L_x_0) ;  /* 0xfffffffc00fc7947 */ /* 0x000fc0000383ffff */
[----:B------:R-:W-:-:S00]  /*0030*/  NOP ;  /* 0x0000000000007918 */ /* 0x000fc00000000000 */
        /* <DEDUP_REMOVED lines=12> */
.L_x_1:


//--------------------- .nv.shared.reserved.0     --------------------------
	.section	.nv.shared.reserved.0,"aw",@nobits
	.weak		__nv_reservedSMEM_offset_0_alias
	.size		__nv_reservedSMEM_offset_0_alias, 0, 64
	.other		__nv_reservedSMEM_offset_0_alias,@"STO_CUDA_RESERVED_SHARED STV_DEFAULT"
__nv_reservedSMEM_offset_0_alias:
	.zero		0
	.zero		64


//--------------------- .nv.constant0._Z12launch_moverP8Particleii --------------------------
	.section	.nv.constant0._Z12launch_moverP8Particleii,"a",@progbits
	.sectionflags	@""
	.align	4
.nv.constant0._Z12launch_moverP8Particleii:
	.zero		912


//--------------------- SYMBOLS --------------------------

	.type		.nv.reservedSmem.offset0,@object
	.size		.nv.reservedSmem.offset0,0x4
